//
// Generated by NVIDIA NVVM Compiler
//
// Compiler Build ID: CL-36424714
// Cuda compilation tools, release 13.0, V13.0.88
// Based on NVVM 20.0.0
//

.version 9.0
.target sm_100
.address_size 64

	// .globl	_Z3dotP6__halfS0_S0_i

.visible .entry _Z3dotP6__halfS0_S0_i(
	.param .u64 .ptr .align 1 _Z3dotP6__halfS0_S0_i_param_0,
	.param .u64 .ptr .align 1 _Z3dotP6__halfS0_S0_i_param_1,
	.param .u64 .ptr .align 1 _Z3dotP6__halfS0_S0_i_param_2,
	.param .u32 _Z3dotP6__halfS0_S0_i_param_3
)
{
	.reg .pred 	%p<7>;
	.reg .b16 	%rs<48>;
	.reg .b32 	%r<31>;
	.reg .b64 	%rd<20>;
	.reg .b64 	%fd<2>;

	ld.param.u64 	%rd4, [_Z3dotP6__halfS0_S0_i_param_0];
	ld.param.u64 	%rd5, [_Z3dotP6__halfS0_S0_i_param_1];
	ld.param.u64 	%rd3, [_Z3dotP6__halfS0_S0_i_param_2];
	ld.param.u32 	%r12, [_Z3dotP6__halfS0_S0_i_param_3];
	cvta.to.global.u64 	%rd1, %rd5;
	cvta.to.global.u64 	%rd2, %rd4;
	mov.u32 	%r13, %nctaid.x;
	mov.u32 	%r14, %ntid.x;
	mul.lo.s32 	%r1, %r13, %r14;
	mov.f64 	%fd1, 0d0000000000000000;
	// begin inline asm
	{  cvt.rn.f16.f64 %rs47, %fd1;}

	// end inline asm
	mov.u32 	%r15, %ctaid.x;
	mov.u32 	%r16, %tid.x;
	mad.lo.s32 	%r29, %r15, %r14, %r16;
	setp.ge.s32 	%p1, %r29, %r12;
	@%p1 bra 	$L__BB0_7;
	add.s32 	%r17, %r29, %r1;
	max.s32 	%r18, %r12, %r17;
	setp.lt.s32 	%p2, %r17, %r12;
	selp.u32 	%r19, 1, 0, %p2;
	add.s32 	%r20, %r17, %r19;
	sub.s32 	%r21, %r18, %r20;
	div.u32 	%r22, %r21, %r1;
	add.s32 	%r3, %r22, %r19;
	and.b32  	%r23, %r3, 3;
	setp.eq.s32 	%p3, %r23, 3;
	@%p3 bra 	$L__BB0_4;
	add.s32 	%r24, %r3, 1;
	and.b32  	%r25, %r24, 3;
	neg.s32 	%r27, %r25;
$L__BB0_3:
	.pragma "nounroll";
	mul.wide.s32 	%rd6, %r29, 2;
	add.s64 	%rd7, %rd1, %rd6;
	add.s64 	%rd8, %rd2, %rd6;
	ld.global.u16 	%rs12, [%rd8];
	ld.global.u16 	%rs13, [%rd7];
	// begin inline asm
	{mul.f16 %rs11,%rs12,%rs13;
}
	// end inline asm
	// begin inline asm
	{add.f16 %rs47,%rs47,%rs11;
}
	// end inline asm
	add.s32 	%r29, %r29, %r1;
	add.s32 	%r27, %r27, 1;
	setp.ne.s32 	%p4, %r27, 0;
	@%p4 bra 	$L__BB0_3;
$L__BB0_4:
	setp.lt.u32 	%p5, %r3, 3;
	@%p5 bra 	$L__BB0_7;
	mul.wide.s32 	%rd12, %r1, 2;
	shl.b32 	%r26, %r1, 2;
$L__BB0_6:
	mul.wide.s32 	%rd9, %r29, 2;
	add.s64 	%rd10, %rd2, %rd9;
	add.s64 	%rd11, %rd1, %rd9;
	ld.global.u16 	%rs18, [%rd10];
	ld.global.u16 	%rs19, [%rd11];
	// begin inline asm
	{mul.f16 %rs17,%rs18,%rs19;
}
	// end inline asm
	// begin inline asm
	{add.f16 %rs20,%rs47,%rs17;
}
	// end inline asm
	add.s64 	%rd13, %rd10, %rd12;
	add.s64 	%rd14, %rd11, %rd12;
	ld.global.u16 	%rs24, [%rd13];
	ld.global.u16 	%rs25, [%rd14];
	// begin inline asm
	{mul.f16 %rs23,%rs24,%rs25;
}
	// end inline asm
	// begin inline asm
	{add.f16 %rs26,%rs20,%rs23;
}
	// end inline asm
	add.s64 	%rd15, %rd13, %rd12;
	add.s64 	%rd16, %rd14, %rd12;
	ld.global.u16 	%rs30, [%rd15];
	ld.global.u16 	%rs31, [%rd16];
	// begin inline asm
	{mul.f16 %rs29,%rs30,%rs31;
}
	// end inline asm
	// begin inline asm
	{add.f16 %rs32,%rs26,%rs29;
}
	// end inline asm
	add.s64 	%rd17, %rd15, %rd12;
	add.s64 	%rd18, %rd16, %rd12;
	ld.global.u16 	%rs36, [%rd17];
	ld.global.u16 	%rs37, [%rd18];
	// begin inline asm
	{mul.f16 %rs35,%rs36,%rs37;
}
	// end inline asm
	// begin inline asm
	{add.f16 %rs47,%rs32,%rs35;
}
	// end inline asm
	add.s32 	%r29, %r26, %r29;
	setp.lt.s32 	%p6, %r29, %r12;
	@%p6 bra 	$L__BB0_6;
$L__BB0_7:
	// begin inline asm
	{ atom.add.noftz.f16 %rs41,[%rd3],%rs47; }

	// end inline asm
	ret;

}


// ===== COMPILED SASS (sm_100) =====

	.target	sm_100

	.elftype	@"ET_EXEC"


//--------------------- .note.nv.tkinfo           --------------------------
	.section	.note.nv.tkinfo,"",@"SHT_NOTE"
	.sectionflags	@"SHF_NOTE_NV_TKINFO"
	.tkinfo
        /*0018*/ 	.word	0x00000002
        /*0030*/ 	.string	""
        /*0030*/ 	.string	"ptxas"
        /*0030*/ 	.string	"Cuda compilation tools, release 13.0, V13.0.88"
        /*0030*/ 	.string	"Build cuda_13.0.r13.0/compiler.36424714_0"
        /*0030*/ 	.string	"-arch sm_100 -m 64 "



//--------------------- .note.nv.cuinfo           --------------------------
	.section	.note.nv.cuinfo,"",@"SHT_NOTE"
	.sectionflags	@"SHF_NOTE_NV_CUINFO"
        /*0018*/ 	.short	0x0002
        /*001a*/ 	.short	0x0064
        /*001c*/ 	.short	0x0082
	.zero		2


//--------------------- .nv.info                  --------------------------
	.section	.nv.info,"",@"SHT_CUDA_INFO"
	.align	4


	//----- nvinfo : EIATTR_REGCOUNT
	.align		4
        /*0000*/ 	.byte	0x04, 0x2f
        /*0002*/ 	.short	(.L_1 - .L_0)
	.align		4
.L_0:
        /*0004*/ 	.word	index@(_Z3dotP6__halfS0_S0_i)
        /*0008*/ 	.word	0x00000017


	//----- nvinfo : EIATTR_FRAME_SIZE
	.align		4
.L_1:
        /*000c*/ 	.byte	0x04, 0x11
        /*000e*/ 	.short	(.L_3 - .L_2)
	.align		4
.L_2:
        /*0010*/ 	.word	index@(_Z3dotP6__halfS0_S0_i)
        /*0014*/ 	.word	0x00000000


	//----- nvinfo : EIATTR_MIN_STACK_SIZE
	.align		4
.L_3:
        /*0018*/ 	.byte	0x04, 0x12
        /*001a*/ 	.short	(.L_5 - .L_4)
	.align		4
.L_4:
        /*001c*/ 	.word	index@(_Z3dotP6__halfS0_S0_i)
        /*0020*/ 	.word	0x00000000
.L_5:


//--------------------- .nv.compat                --------------------------
	.section	.nv.compat,"",@"SHT_CUDA_COMPAT_INFO"
	.align	4
        /*0000*/ 	.byte	0x02, 0x09, 0x00, 0x00, 0x02, 0x02, 0x01, 0x00, 0x02, 0x05, 0x05, 0x00, 0x03, 0x07, 0x01, 0x01
        /*0010*/ 	.byte	0x02, 0x03, 0x00, 0x00, 0x02, 0x06, 0x01, 0x00, 0x04, 0x0b, 0x08, 0x00, 0x09, 0x00, 0x00, 0x00
        /*0020*/ 	.byte	0x00, 0x00, 0x00, 0x00


//--------------------- .nv.info._Z3dotP6__halfS0_S0_i --------------------------
	.section	.nv.info._Z3dotP6__halfS0_S0_i,"",@"SHT_CUDA_INFO"
	.sectionflags	@""
	.align	4


	//----- nvinfo : EIATTR_CUDA_API_VERSION
	.align		4
        /*0000*/ 	.byte	0x04, 0x37
        /*0002*/ 	.short	(.L_7 - .L_6)
.L_6:
        /*0004*/ 	.word	0x00000082


	//----- nvinfo : EIATTR_KPARAM_INFO
	.align		4
.L_7:
        /*0008*/ 	.byte	0x04, 0x17
        /*000a*/ 	.short	(.L_9 - .L_8)
.L_8:
        /*000c*/ 	.word	0x00000000
        /*0010*/ 	.short	0x0003
        /*0012*/ 	.short	0x0018
        /*0014*/ 	.byte	0x00, 0xf0, 0x11, 0x00


	//----- nvinfo : EIATTR_KPARAM_INFO
	.align		4
.L_9:
        /*0018*/ 	.byte	0x04, 0x17
        /*001a*/ 	.short	(.L_11 - .L_10)
.L_10:
        /*001c*/ 	.word	0x00000000
        /*0020*/ 	.short	0x0002
        /*0022*/ 	.short	0x0010
        /*0024*/ 	.byte	0x00, 0xf5, 0x21, 0x00


	//----- nvinfo : EIATTR_KPARAM_INFO
	.align		4
.L_11:
        /*0028*/ 	.byte	0x04, 0x17
        /*002a*/ 	.short	(.L_13 - .L_12)
.L_12:
        /*002c*/ 	.word	0x00000000
        /*0030*/ 	.short	0x0001
        /*0032*/ 	.short	0x0008
        /*0034*/ 	.byte	0x00, 0xf5, 0x21, 0x00


	//----- nvinfo : EIATTR_KPARAM_INFO
	.align		4
.L_13:
        /*0038*/ 	.byte	0x04, 0x17
        /*003a*/ 	.short	(.L_15 - .L_14)
.L_14:
        /*003c*/ 	.word	0x00000000
        /*0040*/ 	.short	0x0000
        /*0042*/ 	.short	0x0000
        /*0044*/ 	.byte	0x00, 0xf5, 0x21, 0x00


	//----- nvinfo : EIATTR_SPARSE_MMA_MASK
	.align		4
.L_15:
        /*0048*/ 	.byte	0x03, 0x50
        /*004a*/ 	.short	0x0000


	//----- nvinfo : EIATTR_MAXREG_COUNT
	.align		4
        /*004c*/ 	.byte	0x03, 0x1b
        /*004e*/ 	.short	0x00ff


	//----- nvinfo : EIATTR_MERCURY_ISA_VERSION
	.align		4
        /*0050*/ 	.byte	0x03, 0x5f
        /*0052*/ 	.short	0x0101


	//----- nvinfo : EIATTR_VRC_CTA_INIT_COUNT
	.align		4
        /*0054*/ 	.byte	0x02, 0x4a
	.zero		1
	.zero		1


	//----- nvinfo : EIATTR_ATOM16_EMUL_INSTR_REG_MAP
	.align		4
        /*0058*/ 	.byte	0x04, 0x2e
        /*005a*/ 	.short	(.L_17 - .L_16)


	//   ....[0]....
.L_16:
        /*005c*/ 	.word	0x00000580
        /*0060*/ 	.short	0x0008
        /*0062*/ 	.short	0x0000


	//   ....[1]....
        /*0064*/ 	.word	0x000005e0
        /*0068*/ 	.short	0x0008
        /*006a*/ 	.short	0x0000


	//----- nvinfo : EIATTR_EXIT_INSTR_OFFSETS
	.align		4
.L_17:
        /*006c*/ 	.byte	0x04, 0x1c
        /*006e*/ 	.short	(.L_19 - .L_18)


	//   ....[0]....
.L_18:
        /*0070*/ 	.word	0x00000620


	//----- nvinfo : EIATTR_CRS_STACK_SIZE
	.align		4
.L_19:
        /*0074*/ 	.byte	0x04, 0x1e
        /*0076*/ 	.short	(.L_21 - .L_20)
.L_20:
        /*0078*/ 	.word	0x00000000


	//----- nvinfo : EIATTR_CBANK_PARAM_SIZE
	.align		4
.L_21:
        /*007c*/ 	.byte	0x03, 0x19
        /*007e*/ 	.short	0x001c


	//----- nvinfo : EIATTR_PARAM_CBANK
	.align		4
        /*0080*/ 	.byte	0x04, 0x0a
        /*0082*/ 	.short	(.L_23 - .L_22)
	.align		4
.L_22:
        /*0084*/ 	.word	index@(.nv.constant0._Z3dotP6__halfS0_S0_i)
        /*0088*/ 	.short	0x0380
        /*008a*/ 	.short	0x001c


	//----- nvinfo : EIATTR_SW_WAR
	.align		4
.L_23:
        /*008c*/ 	.byte	0x04, 0x36
        /*008e*/ 	.short	(.L_25 - .L_24)
.L_24:
        /*0090*/ 	.word	0x00000008
.L_25:


//--------------------- .nv.callgraph             --------------------------
	.section	.nv.callgraph,"",@"SHT_CUDA_CALLGRAPH"
	.align	4
	.sectionentsize	8
	.align		4
        /*0000*/ 	.word	0x00000000
	.align		4
        /*0004*/ 	.word	0xffffffff
	.align		4
        /*0008*/ 	.word	0x00000000
	.align		4
        /*000c*/ 	.word	0xfffffffe
	.align		4
        /*0010*/ 	.word	0x00000000
	.align		4
        /*0014*/ 	.word	0xfffffffd
	.align		4
        /*0018*/ 	.word	0x00000000
	.align		4
        /*001c*/ 	.word	0xfffffffc


//--------------------- .text._Z3dotP6__halfS0_S0_i --------------------------
	.section	.text._Z3dotP6__halfS0_S0_i,"ax",@progbits
	.align	128
        .global         _Z3dotP6__halfS0_S0_i
        .type           _Z3dotP6__halfS0_S0_i,@function
        .size           _Z3dotP6__halfS0_S0_i,(.L_x_8 - _Z3dotP6__halfS0_S0_i)
        .other          _Z3dotP6__halfS0_S0_i,@"STO_CUDA_ENTRY STV_DEFAULT"
_Z3dotP6__halfS0_S0_i:
.text._Z3dotP6__halfS0_S0_i:
[----:B------:R-:W-:Y:S01]  /*0000*/  LDC R1, c[0x0][0x37c] ;  /* 0x0000df00ff017b82 */ /* 0x000fe20000000800 */
[----:B------:R-:W0:Y:S01]  /*0010*/  S2R R2, SR_TID.X ;  /* 0x0000000000027919 */ /* 0x000e220000002100 */
[----:B------:R-:W1:Y:S06]  /*0020*/  LDCU UR6, c[0x0][0x370] ;  /* 0x00006e00ff0677ac */ /* 0x000e6c0008000800 */
[----:B------:R-:W0:Y:S01]  /*0030*/  S2UR UR7, SR_CTAID.X ;  /* 0x00000000000779c3 */ /* 0x000e220000002500 */
[----:B------:R-:W-:Y:S01]  /*0040*/  BSSY.RECONVERGENT B0, `(.L_x_0) ;  /* 0x000004f000007945 */ /* 0x000fe20003800200 */
[----:B------:R-:W-:Y:S01]  /*0050*/  PRMT R0, RZ, 0x7610, R0 ;  /* 0x00007610ff007816 */ /* 0x000fe20000000000 */
[----:B------:R-:W2:Y:S01]  /*0060*/  LDCU UR8, c[0x0][0x398] ;  /* 0x00007300ff0877ac */ /* 0x000ea20008000800 */
[----:B------:R-:W3:Y:S04]  /*0070*/  LDCU.64 UR4, c[0x0][0x358] ;  /* 0x00006b00ff0477ac */ /* 0x000ee80008000a00 */
[----:B------:R-:W0:Y:S02]  /*0080*/  LDC R3, c[0x0][0x360] ;  /* 0x0000d800ff037b82 */ /* 0x000e240000000800 */
[----:B0-----:R-:W-:-:S02]  /*0090*/  IMAD R2, R3, UR7, R2 ;  /* 0x0000000703027c24 */ /* 0x001fc4000f8e0202 */
[----:B-1----:R-:W-:-:S03]  /*00a0*/  IMAD R3, R3, UR6, RZ ;  /* 0x0000000603037c24 */ /* 0x002fc6000f8e02ff */
[----:B--2---:R-:W-:-:S13]  /*00b0*/  ISETP.GE.AND P0, PT, R2, UR8, PT ;  /* 0x0000000802007c0c */ /* 0x004fda000bf06270 */
[----:B---3--:R-:W-:Y:S05]  /*00c0*/  @P0 BRA `(.L_x_1) ;  /* 0x0000000400180947 */ /* 0x008fea0003800000 */
[----:B------:R-:W0:Y:S01]  /*00d0*/  I2F.U32.RP R9, R3 ;  /* 0x0000000300097306 */ /* 0x000e220000209000 */
[C---:B------:R-:W-:Y:S01]  /*00e0*/  IMAD.IADD R6, R3.reuse, 0x1, R2 ;  /* 0x0000000103067824 */ /* 0x040fe200078e0202 */
[----:B------:R-:W-:Y:S01]  /*00f0*/  IADD3 R11, PT, PT, RZ, -R3, RZ ;  /* 0x80000003ff0b7210 */ /* 0x000fe20007ffe0ff */
[----:B------:R-:W-:Y:S01]  /*0100*/  BSSY.RECONVERGENT B1, `(.L_x_2) ;  /* 0x0000028000017945 */ /* 0x000fe20003800200 */
[----:B------:R-:W-:Y:S02]  /*0110*/  ISETP.NE.U32.AND P2, PT, R3, RZ, PT ;  /* 0x000000ff0300720c */ /* 0x000fe40003f45070 */
[C---:B------:R-:W-:Y:S02]  /*0120*/  ISETP.GE.AND P0, PT, R6.reuse, UR8, PT ;  /* 0x0000000806007c0c */ /* 0x040fe4000bf06270 */
[----:B------:R-:W-:Y:S02]  /*0130*/  VIMNMX R7, PT, PT, R6, UR8, !PT ;  /* 0x0000000806077c48 */ /* 0x000fe4000ffe0100 */
[----:B------:R-:W-:-:S04]  /*0140*/  SEL R8, RZ, 0x1, P0 ;  /* 0x00000001ff087807 */ /* 0x000fc80000000000 */
[----:B------:R-:W-:Y:S01]  /*0150*/  IADD3 R6, PT, PT, R7, -R6, -R8 ;  /* 0x8000000607067210 */ /* 0x000fe20007ffe808 */
[----:B0-----:R-:W0:Y:S02]  /*0160*/  MUFU.RCP R9, R9 ;  /* 0x0000000900097308 */ /* 0x001e240000001000 */
[----:B0-----:R-:W-:-:S06]  /*0170*/  IADD3 R4, PT, PT, R9, 0xffffffe, RZ ;  /* 0x0ffffffe09047810 */ /* 0x001fcc0007ffe0ff */
[----:B------:R0:W1:Y:S02]  /*0180*/  F2I.FTZ.U32.TRUNC.NTZ R5, R4 ;  /* 0x0000000400057305 */ /* 0x000064000021f000 */
[----:B0-----:R-:W-:Y:S02]  /*0190*/  HFMA2 R4, -RZ, RZ, 0, 0 ;  /* 0x00000000ff047431 */ /* 0x001fe400000001ff */
[----:B-1----:R-:W-:-:S04]  /*01a0*/  IMAD R11, R11, R5, RZ ;  /* 0x000000050b0b7224 */ /* 0x002fc800078e02ff */
[----:B------:R-:W-:-:S06]  /*01b0*/  IMAD.HI.U32 R5, R5, R11, R4 ;  /* 0x0000000b05057227 */ /* 0x000fcc00078e0004 */
[----:B------:R-:W-:-:S04]  /*01c0*/  IMAD.HI.U32 R5, R5, R6, RZ ;  /* 0x0000000605057227 */ /* 0x000fc800078e00ff */
[----:B------:R-:W-:-:S04]  /*01d0*/  IMAD.MOV R4, RZ, RZ, -R5 ;  /* 0x000000ffff047224 */ /* 0x000fc800078e0a05 */
[----:B------:R-:W-:-:S05]  /*01e0*/  IMAD R6, R3, R4, R6 ;  /* 0x0000000403067224 */ /* 0x000fca00078e0206 */
[----:B------:R-:W-:-:S13]  /*01f0*/  ISETP.GE.U32.AND P0, PT, R6, R3, PT ;  /* 0x000000030600720c */ /* 0x000fda0003f06070 */
[----:B------:R-:W-:Y:S01]  /*0200*/  @P0 IADD3 R6, PT, PT, -R3, R6, RZ ;  /* 0x0000000603060210 */ /* 0x000fe20007ffe1ff */
[----:B------:R-:W-:-:S03]  /*0210*/  @P0 VIADD R5, R5, 0x1 ;  /* 0x0000000105050836 */ /* 0x000fc60000000000 */
[----:B------:R-:W-:-:S13]  /*0220*/  ISETP.GE.U32.AND P1, PT, R6, R3, PT ;  /* 0x000000030600720c */ /* 0x000fda0003f26070 */
[----:B------:R-:W-:Y:S02]  /*0230*/  @P1 IADD3 R5, PT, PT, R5, 0x1, RZ ;  /* 0x0000000105051810 */ /* 0x000fe40007ffe0ff */
[----:B------:R-:W-:-:S05]  /*0240*/  @!P2 LOP3.LUT R5, RZ, R3, RZ, 0x33, !PT ;  /* 0x00000003ff05a212 */ /* 0x000fca00078e33ff */
[----:B------:R-:W-:-:S05]  /*0250*/  IMAD.IADD R4, R8, 0x1, R5 ;  /* 0x0000000108047824 */ /* 0x000fca00078e0205 */
[C---:B------:R-:W-:Y:S02]  /*0260*/  LOP3.LUT R5, R4.reuse, 0x3, RZ, 0xc0, !PT ;  /* 0x0000000304057812 */ /* 0x040fe400078ec0ff */
[----:B------:R-:W-:Y:S02]  /*0270*/  ISETP.GE.U32.AND P1, PT, R4, 0x3, PT ;  /* 0x000000030400780c */ /* 0x000fe40003f26070 */
[----:B------:R-:W-:-:S13]  /*0280*/  ISETP.NE.AND P0, PT, R5, 0x3, PT ;  /* 0x000000030500780c */ /* 0x000fda0003f05270 */
[----:B------:R-:W-:Y:S05]  /*0290*/  @!P0 BRA `(.L_x_3) ;  /* 0x0000000000388947 */ /* 0x000fea0003800000 */
[----:B------:R-:W0:Y:S01]  /*02a0*/  LDC.64 R10, c[0x0][0x380] ;  /* 0x0000e000ff0a7b82 */ /* 0x000e220000000a00 */
[----:B------:R-:W-:-:S04]  /*02b0*/  IADD3 R4, PT, PT, R4, 0x1, RZ ;  /* 0x0000000104047810 */ /* 0x000fc80007ffe0ff */
[----:B------:R-:W-:-:S03]  /*02c0*/  LOP3.LUT R4, R4, 0x3, RZ, 0xc0, !PT ;  /* 0x0000000304047812 */ /* 0x000fc600078ec0ff */
[----:B------:R-:W1:Y:S02]  /*02d0*/  LDC.64 R8, c[0x0][0x388] ;  /* 0x0000e200ff087b82 */ /* 0x000e640000000a00 */
[----:B------:R-:W-:-:S07]  /*02e0*/  IMAD.MOV R12, RZ, RZ, -R4 ;  /* 0x000000ffff0c7224 */ /* 0x000fce00078e0a04 */
.L_x_4:
[----:B-1----:R-:W-:-:S04]  /*02f0*/  IMAD.WIDE R4, R2, 0x2, R8 ;  /* 0x0000000202047825 */ /* 0x002fc800078e0208 */
[----:B0-----:R-:W-:Y:S02]  /*0300*/  IMAD.WIDE R6, R2, 0x2, R10 ;  /* 0x0000000202067825 */ /* 0x001fe400078e020a */
[----:B------:R-:W2:Y:S04]  /*0310*/  LDG.E.U16 R4, desc[UR4][R4.64] ;  /* 0x0000000404047981 */ /* 0x000ea8000c1e1500 */
[----:B------:R-:W2:Y:S01]  /*0320*/  LDG.E.U16 R7, desc[UR4][R6.64] ;  /* 0x0000000406077981 */ /* 0x000ea2000c1e1500 */
[----:B------:R-:W-:Y:S01]  /*0330*/  IADD3 R12, PT, PT, R12, 0x1, RZ ;  /* 0x000000010c0c7810 */ /* 0x000fe20007ffe0ff */
[----:B------:R-:W-:-:S03]  /*0340*/  IMAD.IADD R2, R3, 0x1, R2 ;  /* 0x0000000103027824 */ /* 0x000fc600078e0202 */
[----:B------:R-:W-:Y:S01]  /*0350*/  ISETP.NE.AND P0, PT, R12, RZ, PT ;  /* 0x000000ff0c00720c */ /* 0x000fe20003f05270 */
[----:B--2---:R-:W-:-:S12]  /*0360*/  HFMA2 R0, R7.H0_H0, R4.H0_H0, R0.H0_H0 ;  /* 0x2000000407007231 */ /* 0x004fd80000040800 */
[----:B------:R-:W-:Y:S05]  /*0370*/  @P0 BRA `(.L_x_4) ;  /* 0xfffffffc00dc0947 */ /* 0x000fea000383ffff */
.L_x_3:
[----:B------:R-:W-:Y:S05]  /*0380*/  BSYNC.RECONVERGENT B1 ;  /* 0x0000000000017941 */ /* 0x000fea0003800200 */
.L_x_2:
[----:B------:R-:W-:Y:S05]  /*0390*/  @!P1 BRA `(.L_x_1) ;  /* 0x0000000000649947 */ /* 0x000fea0003800000 */
.L_x_5:
[----:B------:R-:W0:Y:S08]  /*03a0*/  LDC.64 R4, c[0x0][0x380] ;  /* 0x0000e000ff047b82 */ /* 0x000e300000000a00 */
[----:B------:R-:W1:Y:S01]  /*03b0*/  LDC.64 R6, c[0x0][0x388] ;  /* 0x0000e200ff067b82 */ /* 0x000e620000000a00 */
[----:B0-----:R-:W-:-:S04]  /*03c0*/  IMAD.WIDE R16, R2, 0x2, R4 ;  /* 0x0000000202107825 */ /* 0x001fc800078e0204 */
[----:B------:R-:W-:Y:S02]  /*03d0*/  IMAD.WIDE R4, R3, 0x2, R16 ;  /* 0x0000000203047825 */ /* 0x000fe400078e0210 */
[----:B------:R-:W2:Y:S02]  /*03e0*/  LDG.E.U16 R17, desc[UR4][R16.64] ;  /* 0x0000000410117981 */ /* 0x000ea4000c1e1500 */
[----:B-1----:R-:W-:-:S04]  /*03f0*/  IMAD.WIDE R18, R2, 0x2, R6 ;  /* 0x0000000202127825 */ /* 0x002fc800078e0206 */
[C---:B------:R-:W-:Y:S02]  /*0400*/  IMAD.WIDE R6, R3.reuse, 0x2, R18 ;  /* 0x0000000203067825 */ /* 0x040fe400078e0212 */
[----:B------:R-:W2:Y:S02]  /*0410*/  LDG.E.U16 R18, desc[UR4][R18.64] ;  /* 0x0000000412127981 */ /* 0x000ea4000c1e1500 */
[C---:B------:R-:W-:Y:S02]  /*0420*/  IMAD.WIDE R8, R3.reuse, 0x2, R4 ;  /* 0x0000000203087825 */ /* 0x040fe400078e0204 */
[----:B------:R-:W3:Y:S02]  /*0430*/  LDG.E.U16 R4, desc[UR4][R4.64] ;  /* 0x0000000404047981 */ /* 0x000ee4000c1e1500 */
[C---:B------:R-:W-:Y:S02]  /*0440*/  IMAD.WIDE R10, R3.reuse, 0x2, R6 ;  /* 0x00000002030a7825 */ /* 0x040fe400078e0206 */
[----:B------:R-:W3:Y:S02]  /*0450*/  LDG.E.U16 R6, desc[UR4][R6.64] ;  /* 0x0000000406067981 */ /* 0x000ee4000c1e1500 */
[----:B------:R-:W-:-:S02]  /*0460*/  IMAD.WIDE R12, R3, 0x2, R8 ;  /* 0x00000002030c7825 */ /* 0x000fc400078e0208 */
[----:B------:R-:W4:Y:S02]  /*0470*/  LDG.E.U16 R20, desc[UR4][R8.64] ;  /* 0x0000000408147981 */ /* 0x000f24000c1e1500 */
[C---:B------:R-:W-:Y:S02]  /*0480*/  IMAD.WIDE R14, R3.reuse, 0x2, R10 ;  /* 0x00000002030e7825 */ /* 0x040fe400078e020a */
[----:B------:R-:W4:Y:S04]  /*0490*/  LDG.E.U16 R10, desc[UR4][R10.64] ;  /* 0x000000040a0a7981 */ /* 0x000f28000c1e1500 */
[----:B------:R-:W5:Y:S04]  /*04a0*/  LDG.E.U16 R12, desc[UR4][R12.64] ;  /* 0x000000040c0c7981 */ /* 0x000f68000c1e1500 */
[----:B------:R-:W5:Y:S01]  /*04b0*/  LDG.E.U16 R14, desc[UR4][R14.64] ;  /* 0x000000040e0e7981 */ /* 0x000f62000c1e1500 */
[----:B------:R-:W-:-:S04]  /*04c0*/  LEA R2, R3, R2, 0x2 ;  /* 0x0000000203027211 */ /* 0x000fc800078e10ff */
[----:B------:R-:W-:Y:S01]  /*04d0*/  ISETP.GE.AND P0, PT, R2, UR8, PT ;  /* 0x0000000802007c0c */ /* 0x000fe2000bf06270 */
[----:B--2---:R-:W-:-:S04]  /*04e0*/  HFMA2 R17, R17.H0_H0, R18.H0_H0, R0.H0_H0 ;  /* 0x2000001211117231 */ /* 0x004fc80000040800 */
[----:B---3--:R-:W-:-:S04]  /*04f0*/  HFMA2 R17, R4.H0_H0, R6.H0_H0, R17.H0_H0 ;  /* 0x2000000604117231 */ /* 0x008fc80000040811 */
[----:B----4-:R-:W-:-:S04]  /*0500*/  HFMA2 R17, R20.H0_H0, R10.H0_H0, R17.H0_H0 ;  /* 0x2000000a14117231 */ /* 0x010fc80000040811 */
[----:B-----5:R-:W-:Y:S01]  /*0510*/  HFMA2 R0, R12.H0_H0, R14.H0_H0, R17.H0_H0 ;  /* 0x2000000e0c007231 */ /* 0x020fe20000040811 */
[----:B------:R-:W-:Y:S06]  /*0520*/  @!P0 BRA `(.L_x_5) ;  /* 0xfffffffc009c8947 */ /* 0x000fec000383ffff */
.L_x_1:
[----:B------:R-:W-:Y:S05]  /*0530*/  BSYNC.RECONVERGENT B0 ;  /* 0x0000000000007941 */ /* 0x000fea0003800200 */
.L_x_0:
[----:B------:R-:W0:Y:S02]  /*0540*/  LDC.64 R8, c[0x0][0x390] ;  /* 0x0000e400ff087b82 */ /* 0x000e240000000a00 */
[C---:B0-----:R-:W-:Y:S01]  /*0550*/  LOP3.LUT R2, R8.reuse, 0xfffffffd, RZ, 0xc0, !PT ;  /* 0xfffffffd08027812 */ /* 0x041fe200078ec0ff */
[----:B------:R-:W-:Y:S01]  /*0560*/  IMAD.MOV.U32 R3, RZ, RZ, R9 ;  /* 0x000000ffff037224 */ /* 0x000fe200078e0009 */
[----:B------:R-:W-:-:S04]  /*0570*/  LOP3.LUT R4, R8, 0x2, RZ, 0xc0, !PT ;  /* 0x0000000208047812 */ /* 0x000fc800078ec0ff */
[----:B------:R0:W5:Y:S01]  /*0580*/  LD.E R5, desc[UR4][R2.64] ;  /* 0x0000000402057980 */ /* 0x000162000c101900 */
[----:B------:R-:W-:Y:S02]  /*0590*/  ISETP.EQ.U32.AND P0, PT, R4, RZ, PT ;  /* 0x000000ff0400720c */ /* 0x000fe40003f02070 */
[----:B------:R-:W-:-:S04]  /*05a0*/  MOV R4, 0x3254 ;  /* 0x0000325400047802 */ /* 0x000fc80000000f00 */
[----:B------:R-:W-:-:S07]  /*05b0*/  SEL R4, R4, 0x7610, P0 ;  /* 0x0000761004047807 */ /* 0x000fce0000000000 */
.L_x_6:
[----:B-----5:R-:W-:-:S05]  /*05c0*/  HADD2 R6, R5, R0.H0_H0 ;  /* 0x2000000005067230 */ /* 0x020fca0000000000 */
[----:B------:R-:W-:-:S05]  /*05d0*/  PRMT R7, R5, R4, R6 ;  /* 0x0000000405077216 */ /* 0x000fca0000000006 */
[----:B------:R-:W2:Y:S02]  /*05e0*/  ATOM.E.CAS.STRONG.GPU PT, R6, [R2], R5, R7 ;  /* 0x000000050206738b */ /* 0x000ea400001ee107 */
[----:B--2---:R-:W-:Y:S01]  /*05f0*/  ISETP.NE.U32.AND P0, PT, R6, R5, PT ;  /* 0x000000050600720c */ /* 0x004fe20003f05070 */
[----:B------:R-:W-:-:S12]  /*0600*/  IMAD.MOV.U32 R5, RZ, RZ, R6 ;  /* 0x000000ffff057224 */ /* 0x000fd800078e0006 */
[----:B------:R-:W-:Y:S05]  /*0610*/  @P0 BRA `(.L_x_6) ;  /* 0xfffffffc00e80947 */ /* 0x000fea000383ffff */
[----:B------:R-:W-:Y:S05]  /*0620*/  EXIT ;  /* 0x000000000000794d */ /* 0x000fea0003800000 */
.L_x_7:
[----:B------:R-:W-:-:S00]  /*0630*/  BRA `(.L_x_7) ;  /* 0xfffffffc00fc7947 */ /* 0x000fc0000383ffff */
[----:B------:R-:W-:-:S00]  /*0640*/  NOP ;  /* 0x0000000000007918 */ /* 0x000fc00000000000 */
        /* <DEDUP_REMOVED lines=11> */
.L_x_8:


//--------------------- .nv.shared.reserved.0     --------------------------
	.section	.nv.shared.reserved.0,"aw",@nobits
	.weak		__nv_reservedSMEM_offset_0_alias
	.size		__nv_reservedSMEM_offset_0_alias, 0, 64
	.other		__nv_reservedSMEM_offset_0_alias,@"STO_CUDA_RESERVED_SHARED STV_DEFAULT"
__nv_reservedSMEM_offset_0_alias:
	.zero		0
	.zero		64


//--------------------- .nv.constant0._Z3dotP6__halfS0_S0_i --------------------------
	.section	.nv.constant0._Z3dotP6__halfS0_S0_i,"a",@progbits
	.sectionflags	@""
	.align	4
.nv.constant0._Z3dotP6__halfS0_S0_i:
	.zero		924


//--------------------- SYMBOLS --------------------------

	.type		.nv.reservedSmem.offset0,@object
	.size		.nv.reservedSmem.offset0,0x4
